//
// Generated by NVIDIA NVVM Compiler
//
// Compiler Build ID: CL-36424714
// Cuda compilation tools, release 13.0, V13.0.88
// Based on NVVM 20.0.0
//

.version 9.0
.target sm_100
.address_size 64

	// .globl	_Z3AddPiS_S_
.extern .func  (.param .b32 func_retval0) vprintf
(
	.param .b64 vprintf_param_0,
	.param .b64 vprintf_param_1
)
;
.global .align 1 .b8 $str[5] = {97, 61, 37, 100};
.global .align 1 .b8 $str$1[5] = {98, 61, 37, 100};

.visible .entry _Z3AddPiS_S_(
	.param .u64 .ptr .align 1 _Z3AddPiS_S__param_0,
	.param .u64 .ptr .align 1 _Z3AddPiS_S__param_1,
	.param .u64 .ptr .align 1 _Z3AddPiS_S__param_2
)
{
	.local .align 8 .b8 	__local_depot0[8];
	.reg .b64 	%SP;
	.reg .b64 	%SPL;
	.reg .b32 	%r<10>;
	.reg .b64 	%rd<13>;

	mov.u64 	%SPL, __local_depot0;
	cvta.local.u64 	%SP, %SPL;
	ld.param.u64 	%rd1, [_Z3AddPiS_S__param_0];
	ld.param.u64 	%rd2, [_Z3AddPiS_S__param_1];
	ld.param.u64 	%rd3, [_Z3AddPiS_S__param_2];
	cvta.to.global.u64 	%rd4, %rd3;
	cvta.to.global.u64 	%rd5, %rd2;
	cvta.to.global.u64 	%rd6, %rd1;
	add.u64 	%rd7, %SP, 0;
	add.u64 	%rd8, %SPL, 0;
	ld.global.u32 	%r1, [%rd6];
	st.local.u32 	[%rd8], %r1;
	mov.u64 	%rd9, $str;
	cvta.global.u64 	%rd10, %rd9;
	{ // callseq 0, 0
	.param .b64 param0;
	st.param.b64 	[param0], %rd10;
	.param .b64 param1;
	st.param.b64 	[param1], %rd7;
	.param .b32 retval0;
	call.uni (retval0), 
	vprintf, 
	(
	param0, 
	param1
	);
	ld.param.b32 	%r2, [retval0];
	} // callseq 0
	ld.global.u32 	%r4, [%rd5];
	st.local.u32 	[%rd8], %r4;
	mov.u64 	%rd11, $str$1;
	cvta.global.u64 	%rd12, %rd11;
	{ // callseq 1, 0
	.param .b64 param0;
	st.param.b64 	[param0], %rd12;
	.param .b64 param1;
	st.param.b64 	[param1], %rd7;
	.param .b32 retval0;
	call.uni (retval0), 
	vprintf, 
	(
	param0, 
	param1
	);
	ld.param.b32 	%r5, [retval0];
	} // callseq 1
	ld.global.u32 	%r7, [%rd6];
	ld.global.u32 	%r8, [%rd5];
	add.s32 	%r9, %r8, %r7;
	st.global.u32 	[%rd4], %r9;
	ret;

}


// ===== COMPILED SASS (sm_100) =====

	.target	sm_100

	.elftype	@"ET_EXEC"


//--------------------- .note.nv.tkinfo           --------------------------
	.section	.note.nv.tkinfo,"",@"SHT_NOTE"
	.sectionflags	@"SHF_NOTE_NV_TKINFO"
	.tkinfo
        /*0018*/ 	.word	0x00000002
        /*0030*/ 	.string	""
        /*0030*/ 	.string	"ptxas"
        /*0030*/ 	.string	"Cuda compilation tools, release 13.0, V13.0.88"
        /*0030*/ 	.string	"Build cuda_13.0.r13.0/compiler.36424714_0"
        /*0030*/ 	.string	"-arch sm_100 -m 64 "



//--------------------- .note.nv.cuinfo           --------------------------
	.section	.note.nv.cuinfo,"",@"SHT_NOTE"
	.sectionflags	@"SHF_NOTE_NV_CUINFO"
        /*0018*/ 	.short	0x0002
        /*001a*/ 	.short	0x0064
        /*001c*/ 	.short	0x0082
	.zero		2


//--------------------- .nv.info                  --------------------------
	.section	.nv.info,"",@"SHT_CUDA_INFO"
	.align	4


	//----- nvinfo : EIATTR_REGCOUNT
	.align		4
        /*0000*/ 	.byte	0x04, 0x2f
        /*0002*/ 	.short	(.L_3 - .L_2)
	.align		4
.L_2:
        /*0004*/ 	.word	index@(_Z3AddPiS_S_)
        /*0008*/ 	.word	0x00000018


	//----- nvinfo : EIATTR_FRAME_SIZE
	.align		4
.L_3:
        /*000c*/ 	.byte	0x04, 0x11
        /*000e*/ 	.short	(.L_5 - .L_4)
	.align		4
.L_4:
        /*0010*/ 	.word	index@(_Z3AddPiS_S_)
        /*0014*/ 	.word	0x00000008


	//----- nvinfo : EIATTR_MIN_STACK_SIZE
	.align		4
.L_5:
        /*0018*/ 	.byte	0x04, 0x12
        /*001a*/ 	.short	(.L_7 - .L_6)
	.align		4
.L_6:
        /*001c*/ 	.word	index@(_Z3AddPiS_S_)
        /*0020*/ 	.word	0x00000008
.L_7:


//--------------------- .nv.compat                --------------------------
	.section	.nv.compat,"",@"SHT_CUDA_COMPAT_INFO"
	.align	4
        /*0000*/ 	.byte	0x02, 0x09, 0x00, 0x00, 0x02, 0x02, 0x01, 0x00, 0x02, 0x05, 0x05, 0x00, 0x03, 0x07, 0x01, 0x01
        /*0010*/ 	.byte	0x02, 0x03, 0x00, 0x00, 0x02, 0x06, 0x01, 0x00, 0x04, 0x0b, 0x08, 0x00, 0x09, 0x00, 0x00, 0x00
        /*0020*/ 	.byte	0x00, 0x00, 0x00, 0x00


//--------------------- .nv.info._Z3AddPiS_S_     --------------------------
	.section	.nv.info._Z3AddPiS_S_,"",@"SHT_CUDA_INFO"
	.sectionflags	@""
	.align	4


	//----- nvinfo : EIATTR_CUDA_API_VERSION
	.align		4
        /*0000*/ 	.byte	0x04, 0x37
        /*0002*/ 	.short	(.L_9 - .L_8)
.L_8:
        /*0004*/ 	.word	0x00000082


	//----- nvinfo : EIATTR_KPARAM_INFO
	.align		4
.L_9:
        /*0008*/ 	.byte	0x04, 0x17
        /*000a*/ 	.short	(.L_11 - .L_10)
.L_10:
        /*000c*/ 	.word	0x00000000
        /*0010*/ 	.short	0x0002
        /*0012*/ 	.short	0x0010
        /*0014*/ 	.byte	0x00, 0xf5, 0x21, 0x00


	//----- nvinfo : EIATTR_KPARAM_INFO
	.align		4
.L_11:
        /*0018*/ 	.byte	0x04, 0x17
        /*001a*/ 	.short	(.L_13 - .L_12)
.L_12:
        /*001c*/ 	.word	0x00000000
        /*0020*/ 	.short	0x0001
        /*0022*/ 	.short	0x0008
        /*0024*/ 	.byte	0x00, 0xf5, 0x21, 0x00


	//----- nvinfo : EIATTR_KPARAM_INFO
	.align		4
.L_13:
        /*0028*/ 	.byte	0x04, 0x17
        /*002a*/ 	.short	(.L_15 - .L_14)
.L_14:
        /*002c*/ 	.word	0x00000000
        /*0030*/ 	.short	0x0000
        /*0032*/ 	.short	0x0000
        /*0034*/ 	.byte	0x00, 0xf5, 0x21, 0x00


	//----- nvinfo : EIATTR_SPARSE_MMA_MASK
	.align		4
.L_15:
        /*0038*/ 	.byte	0x03, 0x50
        /*003a*/ 	.short	0x0000


	//----- nvinfo : EIATTR_MAXREG_COUNT
	.align		4
        /*003c*/ 	.byte	0x03, 0x1b
        /*003e*/ 	.short	0x00ff


	//----- nvinfo : EIATTR_EXTERNS
	.align		4
        /*0040*/ 	.byte	0x04, 0x0f
        /*0042*/ 	.short	(.L_17 - .L_16)


	//   ....[0]....
	.align		4
.L_16:
        /*0044*/ 	.word	index@(vprintf)


	//----- nvinfo : EIATTR_MERCURY_ISA_VERSION
	.align		4
.L_17:
        /*0048*/ 	.byte	0x03, 0x5f
        /*004a*/ 	.short	0x0101


	//----- nvinfo : EIATTR_VRC_CTA_INIT_COUNT
	.align		4
        /*004c*/ 	.byte	0x02, 0x4a
	.zero		1
	.zero		1


	//----- nvinfo : EIATTR_SYSCALL_OFFSETS
	.align		4
        /*0050*/ 	.byte	0x04, 0x46
        /*0052*/ 	.short	(.L_19 - .L_18)


	//   ....[0]....
.L_18:
        /*0054*/ 	.word	0x00000120


	//   ....[1]....
        /*0058*/ 	.word	0x000001d0


	//----- nvinfo : EIATTR_EXIT_INSTR_OFFSETS
	.align		4
.L_19:
        /*005c*/ 	.byte	0x04, 0x1c
        /*005e*/ 	.short	(.L_21 - .L_20)


	//   ....[0]....
.L_20:
        /*0060*/ 	.word	0x00000250


	//----- nvinfo : EIATTR_CBANK_PARAM_SIZE
	.align		4
.L_21:
        /*0064*/ 	.byte	0x03, 0x19
        /*0066*/ 	.short	0x0018


	//----- nvinfo : EIATTR_PARAM_CBANK
	.align		4
        /*0068*/ 	.byte	0x04, 0x0a
        /*006a*/ 	.short	(.L_23 - .L_22)
	.align		4
.L_22:
        /*006c*/ 	.word	index@(.nv.constant0._Z3AddPiS_S_)
        /*0070*/ 	.short	0x0380
        /*0072*/ 	.short	0x0018


	//----- nvinfo : EIATTR_SW_WAR
	.align		4
.L_23:
        /*0074*/ 	.byte	0x04, 0x36
        /*0076*/ 	.short	(.L_25 - .L_24)
.L_24:
        /*0078*/ 	.word	0x00000008
.L_25:


//--------------------- .nv.callgraph             --------------------------
	.section	.nv.callgraph,"",@"SHT_CUDA_CALLGRAPH"
	.align	4
	.sectionentsize	8
	.align		4
        /*0000*/ 	.word	0x00000000
	.align		4
        /*0004*/ 	.word	0xffffffff
	.align		4
        /*0008*/ 	.word	index@(_Z3AddPiS_S_)
	.align		4
        /*000c*/ 	.word	index@(vprintf)
	.align		4
        /*0010*/ 	.word	0x00000000
	.align		4
        /*0014*/ 	.word	0xfffffffe
	.align		4
        /*0018*/ 	.word	0x00000000
	.align		4
        /*001c*/ 	.word	0xfffffffd
	.align		4
        /*0020*/ 	.word	0x00000000
	.align		4
        /*0024*/ 	.word	0xfffffffc


//--------------------- .nv.constant4             --------------------------
	.section	.nv.constant4,"a",@progbits
	.align	8
	.align		8
.nv.constant4:
        /*0000*/ 	.dword	vprintf
	.align		8
        /*0008*/ 	.dword	$str
	.align		8
        /*0010*/ 	.dword	$str$1


//--------------------- .text._Z3AddPiS_S_        --------------------------
	.section	.text._Z3AddPiS_S_,"ax",@progbits
	.align	128
        .global         _Z3AddPiS_S_
        .type           _Z3AddPiS_S_,@function
        .size           _Z3AddPiS_S_,(.L_x_3 - _Z3AddPiS_S_)
        .other          _Z3AddPiS_S_,@"STO_CUDA_ENTRY STV_DEFAULT"
_Z3AddPiS_S_:
.text._Z3AddPiS_S_:
[----:B------:R-:W0:Y:S08]  /*0000*/  LDC R1, c[0x0][0x37c] ;  /* 0x0000df00ff017b82 */ /* 0x000e300000000800 */
[----:B------:R-:W1:Y:S01]  /*0010*/  LDC.64 R2, c[0x0][0x380] ;  /* 0x0000e000ff027b82 */ /* 0x000e620000000a00 */
[----:B------:R-:W1:Y:S01]  /*0020*/  LDCU.64 UR36, c[0x0][0x358] ;  /* 0x00006b00ff2477ac */ /* 0x000e620008000a00 */
[----:B0-----:R-:W-:Y:S01]  /*0030*/  VIADD R1, R1, 0xfffffff8 ;  /* 0xfffffff801017836 */ /* 0x001fe20000000000 */
[----:B------:R-:W0:Y:S01]  /*0040*/  LDCU UR4, c[0x0][0x2f8] ;  /* 0x00005f00ff0477ac */ /* 0x000e220008000800 */
[----:B------:R-:W-:Y:S01]  /*0050*/  MOV R16, 0x0 ;  /* 0x0000000000107802 */ /* 0x000fe20000000f00 */
[----:B------:R-:W2:Y:S01]  /*0060*/  LDCU UR5, c[0x0][0x2fc] ;  /* 0x00005f80ff0577ac */ /* 0x000ea20008000800 */
[----:B------:R-:W3:Y:S01]  /*0070*/  LDCU.64 UR6, c[0x4][0x8] ;  /* 0x01000100ff0677ac */ /* 0x000ee20008000a00 */
[----:B-1----:R-:W4:Y:S01]  /*0080*/  LDG.E R2, desc[UR36][R2.64] ;  /* 0x0000002402027981 */ /* 0x002f22000c1e1900 */
[----:B------:R1:W1:Y:S01]  /*0090*/  LDC.64 R8, c[0x4][R16] ;  /* 0x0100000010087b82 */ /* 0x0002620000000a00 */
[----:B0-----:R-:W-:-:S04]  /*00a0*/  IADD3 R17, P0, PT, R1, UR4, RZ ;  /* 0x0000000401117c10 */ /* 0x001fc8000ff1e0ff */
[----:B------:R-:W-:Y:S01]  /*00b0*/  MOV R6, R17 ;  /* 0x0000001100067202 */ /* 0x000fe20000000f00 */
[----:B--2---:R-:W-:Y:S01]  /*00c0*/  IMAD.X R18, RZ, RZ, UR5, P0 ;  /* 0x00000005ff127e24 */ /* 0x004fe200080e06ff */
[----:B---3--:R-:W-:Y:S01]  /*00d0*/  MOV R4, UR6 ;  /* 0x0000000600047c02 */ /* 0x008fe20008000f00 */
[----:B------:R-:W-:Y:S02]  /*00e0*/  IMAD.U32 R5, RZ, RZ, UR7 ;  /* 0x00000007ff057e24 */ /* 0x000fe4000f8e00ff */
[----:B------:R-:W-:Y:S01]  /*00f0*/  IMAD.MOV.U32 R7, RZ, RZ, R18 ;  /* 0x000000ffff077224 */ /* 0x000fe200078e0012 */
[----:B-1--4-:R0:W-:Y:S06]  /*0100*/  STL [R1], R2 ;  /* 0x0000000201007387 */ /* 0x0121ec0000100800 */
[----:B------:R-:W-:-:S07]  /*0110*/  LEPC R20, `(.L_x_0) ;  /* 0x000000001014794e */ /* 0x000fce0000000000 */
[----:B0-----:R-:W-:Y:S05]  /*0120*/  CALL.ABS.NOINC R8 ;  /* 0x0000000008007343 */ /* 0x001fea0003c00000 */
.L_x_0:
[----:B------:R-:W0:Y:S01]  /*0130*/  LDC.64 R2, c[0x0][0x388] ;  /* 0x0000e200ff027b82 */ /* 0x000e220000000a00 */
[----:B------:R-:W1:Y:S01]  /*0140*/  LDCU.64 UR4, c[0x4][0x10] ;  /* 0x01000200ff0477ac */ /* 0x000e620008000a00 */
[----:B0-----:R-:W2:Y:S06]  /*0150*/  LDG.E R2, desc[UR36][R2.64] ;  /* 0x0000002402027981 */ /* 0x001eac000c1e1900 */
[----:B------:R0:W3:Y:S01]  /*0160*/  LDC.64 R8, c[0x4][R16] ;  /* 0x0100000010087b82 */ /* 0x0000e20000000a00 */
[----:B-1----:R-:W-:Y:S01]  /*0170*/  MOV R4, UR4 ;  /* 0x0000000400047c02 */ /* 0x002fe20008000f00 */
[----:B------:R-:W-:Y:S01]  /*0180*/  IMAD.U32 R5, RZ, RZ, UR5 ;  /* 0x00000005ff057e24 */ /* 0x000fe2000f8e00ff */
[----:B------:R-:W-:Y:S01]  /*0190*/  MOV R6, R17 ;  /* 0x0000001100067202 */ /* 0x000fe20000000f00 */
[----:B------:R-:W-:Y:S01]  /*01a0*/  IMAD.MOV.U32 R7, RZ, RZ, R18 ;  /* 0x000000ffff077224 */ /* 0x000fe200078e0012 */
[----:B--23--:R0:W-:Y:S06]  /*01b0*/  STL [R1], R2 ;  /* 0x0000000201007387 */ /* 0x00c1ec0000100800 */
[----:B------:R-:W-:-:S07]  /*01c0*/  LEPC R20, `(.L_x_1) ;  /* 0x000000001014794e */ /* 0x000fce0000000000 */
[----:B0-----:R-:W-:Y:S05]  /*01d0*/  CALL.ABS.NOINC R8 ;  /* 0x0000000008007343 */ /* 0x001fea0003c00000 */
.L_x_1:
[----:B------:R-:W0:Y:S08]  /*01e0*/  LDC.64 R4, c[0x0][0x380] ;  /* 0x0000e000ff047b82 */ /* 0x000e300000000a00 */
[----:B------:R-:W1:Y:S01]  /*01f0*/  LDC.64 R6, c[0x0][0x388] ;  /* 0x0000e200ff067b82 */ /* 0x000e620000000a00 */
[----:B0-----:R-:W2:Y:S04]  /*0200*/  LDG.E R4, desc[UR36][R4.64] ;  /* 0x0000002404047981 */ /* 0x001ea8000c1e1900 */
[----:B-1----:R-:W2:Y:S03]  /*0210*/  LDG.E R7, desc[UR36][R6.64] ;  /* 0x0000002406077981 */ /* 0x002ea6000c1e1900 */
[----:B------:R-:W0:Y:S01]  /*0220*/  LDC.64 R2, c[0x0][0x390] ;  /* 0x0000e400ff027b82 */ /* 0x000e220000000a00 */
[----:B--2---:R-:W-:-:S05]  /*0230*/  IADD3 R9, PT, PT, R4, R7, RZ ;  /* 0x0000000704097210 */ /* 0x004fca0007ffe0ff */
[----:B0-----:R-:W-:Y:S01]  /*0240*/  STG.E desc[UR36][R2.64], R9 ;  /* 0x0000000902007986 */ /* 0x001fe2000c101924 */
[----:B------:R-:W-:Y:S05]  /*0250*/  EXIT ;  /* 0x000000000000794d */ /* 0x000fea0003800000 */
.L_x_2:
[----:B------:R-:W-:-:S00]  /*0260*/  BRA `(.L_x_2) ;  /* 0xfffffffc00fc7947 */ /* 0x000fc0000383ffff */
[----:B------:R-:W-:-:S00]  /*0270*/  NOP ;  /* 0x0000000000007918 */ /* 0x000fc00000000000 */
        /* <DEDUP_REMOVED lines=8> */
.L_x_3:


//--------------------- .nv.global.init           --------------------------
	.section	.nv.global.init,"aw",@progbits
.nv.global.init:
	.type		$str,@object
	.size		$str,($str$1 - $str)
$str:
        /*0000*/ 	.byte	0x61, 0x3d, 0x25, 0x64, 0x00
	.type		$str$1,@object
	.size		$str$1,(.L_1 - $str$1)
$str$1:
        /*0005*/ 	.byte	0x62, 0x3d, 0x25, 0x64, 0x00
.L_1:


//--------------------- .nv.shared.reserved.0     --------------------------
	.section	.nv.shared.reserved.0,"aw",@nobits
	.weak		__nv_reservedSMEM_offset_0_alias
	.size		__nv_reservedSMEM_offset_0_alias, 0, 64
	.other		__nv_reservedSMEM_offset_0_alias,@"STO_CUDA_RESERVED_SHARED STV_DEFAULT"
__nv_reservedSMEM_offset_0_alias:
	.zero		0
	.zero		64


//--------------------- .nv.constant0._Z3AddPiS_S_ --------------------------
	.section	.nv.constant0._Z3AddPiS_S_,"a",@progbits
	.sectionflags	@""
	.align	4
.nv.constant0._Z3AddPiS_S_:
	.zero		920


//--------------------- SYMBOLS --------------------------

	.type		.nv.reservedSmem.offset0,@object
	.size		.nv.reservedSmem.offset0,0x4
	.type		vprintf,@function
